//
// Generated by NVIDIA NVVM Compiler
//
// Compiler Build ID: CL-36424714
// Cuda compilation tools, release 13.0, V13.0.88
// Based on NVVM 20.0.0
//

.version 9.0
.target sm_100
.address_size 64

	// .globl	_Z10checkIndexPii
.extern .func  (.param .b32 func_retval0) vprintf
(
	.param .b64 vprintf_param_0,
	.param .b64 vprintf_param_1
)
;
.global .align 1 .b8 $str[89] = {116, 104, 114, 101, 97, 100, 73, 100, 120, 58, 40, 37, 100, 44, 32, 37, 100, 44, 32, 37, 100, 41, 32, 98, 108, 111, 99, 107, 73, 100, 120, 58, 40, 37, 100, 44, 32, 37, 100, 44, 32, 37, 100, 41, 32, 98, 108, 111, 99, 107, 68, 105, 109, 58, 40, 37, 100, 44, 32, 37, 100, 44, 32, 37, 100, 41, 32, 103, 114, 105, 100, 68, 105, 109, 58, 40, 37, 100, 44, 32, 37, 100, 44, 32, 37, 100, 41, 10};
.global .align 1 .b8 $str$1[12] = {65, 91, 37, 100, 93, 32, 61, 32, 37, 100, 10};

.visible .entry _Z10checkIndexPii(
	.param .u64 .ptr .align 1 _Z10checkIndexPii_param_0,
	.param .u32 _Z10checkIndexPii_param_1
)
{
	.local .align 16 .b8 	__local_depot0[48];
	.reg .b64 	%SP;
	.reg .b64 	%SPL;
	.reg .pred 	%p<12>;
	.reg .b32 	%r<152>;
	.reg .b64 	%rd<32>;

	mov.u64 	%SPL, __local_depot0;
	cvta.local.u64 	%SP, %SPL;
	ld.param.u64 	%rd9, [_Z10checkIndexPii_param_0];
	ld.param.u32 	%r17, [_Z10checkIndexPii_param_1];
	cvta.to.global.u64 	%rd1, %rd9;
	add.u64 	%rd10, %SP, 0;
	add.u64 	%rd2, %SPL, 0;
	mov.u32 	%r18, %tid.x;
	mov.u32 	%r19, %tid.y;
	mov.u32 	%r20, %tid.z;
	mov.u32 	%r21, %ctaid.x;
	mov.u32 	%r22, %ctaid.y;
	mov.u32 	%r23, %ctaid.z;
	mov.u32 	%r24, %ntid.x;
	mov.u32 	%r25, %ntid.y;
	mov.u32 	%r26, %ntid.z;
	mov.u32 	%r27, %nctaid.x;
	mov.u32 	%r28, %nctaid.y;
	mov.u32 	%r29, %nctaid.z;
	st.local.v4.u32 	[%rd2], {%r18, %r19, %r20, %r21};
	st.local.v4.u32 	[%rd2+16], {%r22, %r23, %r24, %r25};
	st.local.v4.u32 	[%rd2+32], {%r26, %r27, %r28, %r29};
	mov.u64 	%rd11, $str;
	cvta.global.u64 	%rd12, %rd11;
	{ // callseq 0, 0
	.param .b64 param0;
	st.param.b64 	[param0], %rd12;
	.param .b64 param1;
	st.param.b64 	[param1], %rd10;
	.param .b32 retval0;
	call.uni (retval0), 
	vprintf, 
	(
	param0, 
	param1
	);
	ld.param.b32 	%r30, [retval0];
	} // callseq 0
	setp.ne.s32 	%p1, %r18, 0;
	setp.lt.s32 	%p2, %r17, 1;
	or.pred  	%p3, %p1, %p2;
	@%p3 bra 	$L__BB0_13;
	and.b32  	%r1, %r17, 15;
	setp.lt.u32 	%p4, %r17, 16;
	mov.b32 	%r148, 0;
	@%p4 bra 	$L__BB0_4;
	and.b32  	%r148, %r17, 2147483632;
	add.s64 	%rd30, %rd1, 32;
	mov.b32 	%r146, 0;
	mov.u64 	%rd13, $str$1;
$L__BB0_3:
	.pragma "nounroll";
	ld.global.u32 	%r34, [%rd30+-32];
	st.local.v2.u32 	[%rd2], {%r146, %r34};
	cvta.global.u64 	%rd14, %rd13;
	{ // callseq 1, 0
	.param .b64 param0;
	st.param.b64 	[param0], %rd14;
	.param .b64 param1;
	st.param.b64 	[param1], %rd10;
	.param .b32 retval0;
	call.uni (retval0), 
	vprintf, 
	(
	param0, 
	param1
	);
	ld.param.b32 	%r35, [retval0];
	} // callseq 1
	ld.global.u32 	%r37, [%rd30+-28];
	add.s32 	%r38, %r146, 1;
	st.local.v2.u32 	[%rd2], {%r38, %r37};
	{ // callseq 2, 0
	.param .b64 param0;
	st.param.b64 	[param0], %rd14;
	.param .b64 param1;
	st.param.b64 	[param1], %rd10;
	.param .b32 retval0;
	call.uni (retval0), 
	vprintf, 
	(
	param0, 
	param1
	);
	ld.param.b32 	%r39, [retval0];
	} // callseq 2
	ld.global.u32 	%r41, [%rd30+-24];
	add.s32 	%r42, %r146, 2;
	st.local.v2.u32 	[%rd2], {%r42, %r41};
	{ // callseq 3, 0
	.param .b64 param0;
	st.param.b64 	[param0], %rd14;
	.param .b64 param1;
	st.param.b64 	[param1], %rd10;
	.param .b32 retval0;
	call.uni (retval0), 
	vprintf, 
	(
	param0, 
	param1
	);
	ld.param.b32 	%r43, [retval0];
	} // callseq 3
	ld.global.u32 	%r45, [%rd30+-20];
	add.s32 	%r46, %r146, 3;
	st.local.v2.u32 	[%rd2], {%r46, %r45};
	{ // callseq 4, 0
	.param .b64 param0;
	st.param.b64 	[param0], %rd14;
	.param .b64 param1;
	st.param.b64 	[param1], %rd10;
	.param .b32 retval0;
	call.uni (retval0), 
	vprintf, 
	(
	param0, 
	param1
	);
	ld.param.b32 	%r47, [retval0];
	} // callseq 4
	ld.global.u32 	%r49, [%rd30+-16];
	add.s32 	%r50, %r146, 4;
	st.local.v2.u32 	[%rd2], {%r50, %r49};
	{ // callseq 5, 0
	.param .b64 param0;
	st.param.b64 	[param0], %rd14;
	.param .b64 param1;
	st.param.b64 	[param1], %rd10;
	.param .b32 retval0;
	call.uni (retval0), 
	vprintf, 
	(
	param0, 
	param1
	);
	ld.param.b32 	%r51, [retval0];
	} // callseq 5
	ld.global.u32 	%r53, [%rd30+-12];
	add.s32 	%r54, %r146, 5;
	st.local.v2.u32 	[%rd2], {%r54, %r53};
	{ // callseq 6, 0
	.param .b64 param0;
	st.param.b64 	[param0], %rd14;
	.param .b64 param1;
	st.param.b64 	[param1], %rd10;
	.param .b32 retval0;
	call.uni (retval0), 
	vprintf, 
	(
	param0, 
	param1
	);
	ld.param.b32 	%r55, [retval0];
	} // callseq 6
	ld.global.u32 	%r57, [%rd30+-8];
	add.s32 	%r58, %r146, 6;
	st.local.v2.u32 	[%rd2], {%r58, %r57};
	{ // callseq 7, 0
	.param .b64 param0;
	st.param.b64 	[param0], %rd14;
	.param .b64 param1;
	st.param.b64 	[param1], %rd10;
	.param .b32 retval0;
	call.uni (retval0), 
	vprintf, 
	(
	param0, 
	param1
	);
	ld.param.b32 	%r59, [retval0];
	} // callseq 7
	ld.global.u32 	%r61, [%rd30+-4];
	add.s32 	%r62, %r146, 7;
	st.local.v2.u32 	[%rd2], {%r62, %r61};
	{ // callseq 8, 0
	.param .b64 param0;
	st.param.b64 	[param0], %rd14;
	.param .b64 param1;
	st.param.b64 	[param1], %rd10;
	.param .b32 retval0;
	call.uni (retval0), 
	vprintf, 
	(
	param0, 
	param1
	);
	ld.param.b32 	%r63, [retval0];
	} // callseq 8
	ld.global.u32 	%r65, [%rd30];
	add.s32 	%r66, %r146, 8;
	st.local.v2.u32 	[%rd2], {%r66, %r65};
	{ // callseq 9, 0
	.param .b64 param0;
	st.param.b64 	[param0], %rd14;
	.param .b64 param1;
	st.param.b64 	[param1], %rd10;
	.param .b32 retval0;
	call.uni (retval0), 
	vprintf, 
	(
	param0, 
	param1
	);
	ld.param.b32 	%r67, [retval0];
	} // callseq 9
	ld.global.u32 	%r69, [%rd30+4];
	add.s32 	%r70, %r146, 9;
	st.local.v2.u32 	[%rd2], {%r70, %r69};
	{ // callseq 10, 0
	.param .b64 param0;
	st.param.b64 	[param0], %rd14;
	.param .b64 param1;
	st.param.b64 	[param1], %rd10;
	.param .b32 retval0;
	call.uni (retval0), 
	vprintf, 
	(
	param0, 
	param1
	);
	ld.param.b32 	%r71, [retval0];
	} // callseq 10
	ld.global.u32 	%r73, [%rd30+8];
	add.s32 	%r74, %r146, 10;
	st.local.v2.u32 	[%rd2], {%r74, %r73};
	{ // callseq 11, 0
	.param .b64 param0;
	st.param.b64 	[param0], %rd14;
	.param .b64 param1;
	st.param.b64 	[param1], %rd10;
	.param .b32 retval0;
	call.uni (retval0), 
	vprintf, 
	(
	param0, 
	param1
	);
	ld.param.b32 	%r75, [retval0];
	} // callseq 11
	ld.global.u32 	%r77, [%rd30+12];
	add.s32 	%r78, %r146, 11;
	st.local.v2.u32 	[%rd2], {%r78, %r77};
	{ // callseq 12, 0
	.param .b64 param0;
	st.param.b64 	[param0], %rd14;
	.param .b64 param1;
	st.param.b64 	[param1], %rd10;
	.param .b32 retval0;
	call.uni (retval0), 
	vprintf, 
	(
	param0, 
	param1
	);
	ld.param.b32 	%r79, [retval0];
	} // callseq 12
	ld.global.u32 	%r81, [%rd30+16];
	add.s32 	%r82, %r146, 12;
	st.local.v2.u32 	[%rd2], {%r82, %r81};
	{ // callseq 13, 0
	.param .b64 param0;
	st.param.b64 	[param0], %rd14;
	.param .b64 param1;
	st.param.b64 	[param1], %rd10;
	.param .b32 retval0;
	call.uni (retval0), 
	vprintf, 
	(
	param0, 
	param1
	);
	ld.param.b32 	%r83, [retval0];
	} // callseq 13
	ld.global.u32 	%r85, [%rd30+20];
	add.s32 	%r86, %r146, 13;
	st.local.v2.u32 	[%rd2], {%r86, %r85};
	{ // callseq 14, 0
	.param .b64 param0;
	st.param.b64 	[param0], %rd14;
	.param .b64 param1;
	st.param.b64 	[param1], %rd10;
	.param .b32 retval0;
	call.uni (retval0), 
	vprintf, 
	(
	param0, 
	param1
	);
	ld.param.b32 	%r87, [retval0];
	} // callseq 14
	ld.global.u32 	%r89, [%rd30+24];
	add.s32 	%r90, %r146, 14;
	st.local.v2.u32 	[%rd2], {%r90, %r89};
	{ // callseq 15, 0
	.param .b64 param0;
	st.param.b64 	[param0], %rd14;
	.param .b64 param1;
	st.param.b64 	[param1], %rd10;
	.param .b32 retval0;
	call.uni (retval0), 
	vprintf, 
	(
	param0, 
	param1
	);
	ld.param.b32 	%r91, [retval0];
	} // callseq 15
	ld.global.u32 	%r93, [%rd30+28];
	add.s32 	%r94, %r146, 15;
	st.local.v2.u32 	[%rd2], {%r94, %r93};
	{ // callseq 16, 0
	.param .b64 param0;
	st.param.b64 	[param0], %rd14;
	.param .b64 param1;
	st.param.b64 	[param1], %rd10;
	.param .b32 retval0;
	call.uni (retval0), 
	vprintf, 
	(
	param0, 
	param1
	);
	ld.param.b32 	%r95, [retval0];
	} // callseq 16
	add.s64 	%rd30, %rd30, 64;
	add.s32 	%r146, %r146, 16;
	setp.ne.s32 	%p5, %r146, %r148;
	@%p5 bra 	$L__BB0_3;
$L__BB0_4:
	setp.eq.s32 	%p6, %r1, 0;
	@%p6 bra 	$L__BB0_13;
	and.b32  	%r6, %r17, 7;
	setp.lt.u32 	%p7, %r1, 8;
	@%p7 bra 	$L__BB0_7;
	mul.wide.u32 	%rd16, %r148, 4;
	add.s64 	%rd17, %rd1, %rd16;
	ld.global.u32 	%r97, [%rd17];
	st.local.v2.u32 	[%rd2], {%r148, %r97};
	mov.u64 	%rd18, $str$1;
	cvta.global.u64 	%rd19, %rd18;
	add.u64 	%rd20, %SP, 0;
	{ // callseq 17, 0
	.param .b64 param0;
	st.param.b64 	[param0], %rd19;
	.param .b64 param1;
	st.param.b64 	[param1], %rd20;
	.param .b32 retval0;
	call.uni (retval0), 
	vprintf, 
	(
	param0, 
	param1
	);
	ld.param.b32 	%r98, [retval0];
	} // callseq 17
	add.s32 	%r100, %r148, 1;
	ld.global.u32 	%r101, [%rd17+4];
	st.local.v2.u32 	[%rd2], {%r100, %r101};
	{ // callseq 18, 0
	.param .b64 param0;
	st.param.b64 	[param0], %rd19;
	.param .b64 param1;
	st.param.b64 	[param1], %rd20;
	.param .b32 retval0;
	call.uni (retval0), 
	vprintf, 
	(
	param0, 
	param1
	);
	ld.param.b32 	%r102, [retval0];
	} // callseq 18
	add.s32 	%r104, %r148, 2;
	ld.global.u32 	%r105, [%rd17+8];
	st.local.v2.u32 	[%rd2], {%r104, %r105};
	{ // callseq 19, 0
	.param .b64 param0;
	st.param.b64 	[param0], %rd19;
	.param .b64 param1;
	st.param.b64 	[param1], %rd20;
	.param .b32 retval0;
	call.uni (retval0), 
	vprintf, 
	(
	param0, 
	param1
	);
	ld.param.b32 	%r106, [retval0];
	} // callseq 19
	add.s32 	%r108, %r148, 3;
	ld.global.u32 	%r109, [%rd17+12];
	st.local.v2.u32 	[%rd2], {%r108, %r109};
	{ // callseq 20, 0
	.param .b64 param0;
	st.param.b64 	[param0], %rd19;
	.param .b64 param1;
	st.param.b64 	[param1], %rd20;
	.param .b32 retval0;
	call.uni (retval0), 
	vprintf, 
	(
	param0, 
	param1
	);
	ld.param.b32 	%r110, [retval0];
	} // callseq 20
	add.s32 	%r112, %r148, 4;
	ld.global.u32 	%r113, [%rd17+16];
	st.local.v2.u32 	[%rd2], {%r112, %r113};
	{ // callseq 21, 0
	.param .b64 param0;
	st.param.b64 	[param0], %rd19;
	.param .b64 param1;
	st.param.b64 	[param1], %rd20;
	.param .b32 retval0;
	call.uni (retval0), 
	vprintf, 
	(
	param0, 
	param1
	);
	ld.param.b32 	%r114, [retval0];
	} // callseq 21
	add.s32 	%r116, %r148, 5;
	ld.global.u32 	%r117, [%rd17+20];
	st.local.v2.u32 	[%rd2], {%r116, %r117};
	{ // callseq 22, 0
	.param .b64 param0;
	st.param.b64 	[param0], %rd19;
	.param .b64 param1;
	st.param.b64 	[param1], %rd20;
	.param .b32 retval0;
	call.uni (retval0), 
	vprintf, 
	(
	param0, 
	param1
	);
	ld.param.b32 	%r118, [retval0];
	} // callseq 22
	add.s32 	%r120, %r148, 6;
	ld.global.u32 	%r121, [%rd17+24];
	st.local.v2.u32 	[%rd2], {%r120, %r121};
	{ // callseq 23, 0
	.param .b64 param0;
	st.param.b64 	[param0], %rd19;
	.param .b64 param1;
	st.param.b64 	[param1], %rd20;
	.param .b32 retval0;
	call.uni (retval0), 
	vprintf, 
	(
	param0, 
	param1
	);
	ld.param.b32 	%r122, [retval0];
	} // callseq 23
	add.s32 	%r124, %r148, 7;
	ld.global.u32 	%r125, [%rd17+28];
	st.local.v2.u32 	[%rd2], {%r124, %r125};
	{ // callseq 24, 0
	.param .b64 param0;
	st.param.b64 	[param0], %rd19;
	.param .b64 param1;
	st.param.b64 	[param1], %rd20;
	.param .b32 retval0;
	call.uni (retval0), 
	vprintf, 
	(
	param0, 
	param1
	);
	ld.param.b32 	%r126, [retval0];
	} // callseq 24
	add.s32 	%r148, %r148, 8;
$L__BB0_7:
	setp.eq.s32 	%p8, %r6, 0;
	@%p8 bra 	$L__BB0_13;
	and.b32  	%r9, %r17, 3;
	setp.lt.u32 	%p9, %r6, 4;
	@%p9 bra 	$L__BB0_10;
	mul.wide.u32 	%rd21, %r148, 4;
	add.s64 	%rd22, %rd1, %rd21;
	ld.global.u32 	%r128, [%rd22];
	st.local.v2.u32 	[%rd2], {%r148, %r128};
	mov.u64 	%rd23, $str$1;
	cvta.global.u64 	%rd24, %rd23;
	add.u64 	%rd25, %SP, 0;
	{ // callseq 25, 0
	.param .b64 param0;
	st.param.b64 	[param0], %rd24;
	.param .b64 param1;
	st.param.b64 	[param1], %rd25;
	.param .b32 retval0;
	call.uni (retval0), 
	vprintf, 
	(
	param0, 
	param1
	);
	ld.param.b32 	%r129, [retval0];
	} // callseq 25
	add.s32 	%r131, %r148, 1;
	ld.global.u32 	%r132, [%rd22+4];
	st.local.v2.u32 	[%rd2], {%r131, %r132};
	{ // callseq 26, 0
	.param .b64 param0;
	st.param.b64 	[param0], %rd24;
	.param .b64 param1;
	st.param.b64 	[param1], %rd25;
	.param .b32 retval0;
	call.uni (retval0), 
	vprintf, 
	(
	param0, 
	param1
	);
	ld.param.b32 	%r133, [retval0];
	} // callseq 26
	add.s32 	%r135, %r148, 2;
	ld.global.u32 	%r136, [%rd22+8];
	st.local.v2.u32 	[%rd2], {%r135, %r136};
	{ // callseq 27, 0
	.param .b64 param0;
	st.param.b64 	[param0], %rd24;
	.param .b64 param1;
	st.param.b64 	[param1], %rd25;
	.param .b32 retval0;
	call.uni (retval0), 
	vprintf, 
	(
	param0, 
	param1
	);
	ld.param.b32 	%r137, [retval0];
	} // callseq 27
	add.s32 	%r139, %r148, 3;
	ld.global.u32 	%r140, [%rd22+12];
	st.local.v2.u32 	[%rd2], {%r139, %r140};
	{ // callseq 28, 0
	.param .b64 param0;
	st.param.b64 	[param0], %rd24;
	.param .b64 param1;
	st.param.b64 	[param1], %rd25;
	.param .b32 retval0;
	call.uni (retval0), 
	vprintf, 
	(
	param0, 
	param1
	);
	ld.param.b32 	%r141, [retval0];
	} // callseq 28
	add.s32 	%r148, %r148, 4;
$L__BB0_10:
	setp.eq.s32 	%p10, %r9, 0;
	@%p10 bra 	$L__BB0_13;
	mul.wide.u32 	%rd26, %r148, 4;
	add.s64 	%rd31, %rd1, %rd26;
	neg.s32 	%r150, %r9;
	mov.u64 	%rd27, $str$1;
	add.u64 	%rd29, %SP, 0;
$L__BB0_12:
	.pragma "nounroll";
	ld.global.u32 	%r143, [%rd31];
	st.local.v2.u32 	[%rd2], {%r148, %r143};
	cvta.global.u64 	%rd28, %rd27;
	{ // callseq 29, 0
	.param .b64 param0;
	st.param.b64 	[param0], %rd28;
	.param .b64 param1;
	st.param.b64 	[param1], %rd29;
	.param .b32 retval0;
	call.uni (retval0), 
	vprintf, 
	(
	param0, 
	param1
	);
	ld.param.b32 	%r144, [retval0];
	} // callseq 29
	add.s32 	%r148, %r148, 1;
	add.s64 	%rd31, %rd31, 4;
	add.s32 	%r150, %r150, 1;
	setp.ne.s32 	%p11, %r150, 0;
	@%p11 bra 	$L__BB0_12;
$L__BB0_13:
	ret;

}


// ===== COMPILED SASS (sm_100) =====

	.target	sm_100

	.elftype	@"ET_EXEC"


//--------------------- .note.nv.tkinfo           --------------------------
	.section	.note.nv.tkinfo,"",@"SHT_NOTE"
	.sectionflags	@"SHF_NOTE_NV_TKINFO"
	.tkinfo
        /*0018*/ 	.word	0x00000002
        /*0030*/ 	.string	""
        /*0030*/ 	.string	"ptxas"
        /*0030*/ 	.string	"Cuda compilation tools, release 13.0, V13.0.88"
        /*0030*/ 	.string	"Build cuda_13.0.r13.0/compiler.36424714_0"
        /*0030*/ 	.string	"-arch sm_100 -m 64 "



//--------------------- .note.nv.cuinfo           --------------------------
	.section	.note.nv.cuinfo,"",@"SHT_NOTE"
	.sectionflags	@"SHF_NOTE_NV_CUINFO"
        /*0018*/ 	.short	0x0002
        /*001a*/ 	.short	0x0064
        /*001c*/ 	.short	0x0082
	.zero		2


//--------------------- .nv.info                  --------------------------
	.section	.nv.info,"",@"SHT_CUDA_INFO"
	.align	4


	//----- nvinfo : EIATTR_REGCOUNT
	.align		4
        /*0000*/ 	.byte	0x04, 0x2f
        /*0002*/ 	.short	(.L_3 - .L_2)
	.align		4
.L_2:
        /*0004*/ 	.word	index@(_Z10checkIndexPii)
        /*0008*/ 	.word	0x0000001d


	//----- nvinfo : EIATTR_FRAME_SIZE
	.align		4
.L_3:
        /*000c*/ 	.byte	0x04, 0x11
        /*000e*/ 	.short	(.L_5 - .L_4)
	.align		4
.L_4:
        /*0010*/ 	.word	index@(_Z10checkIndexPii)
        /*0014*/ 	.word	0x00000030


	//----- nvinfo : EIATTR_MIN_STACK_SIZE
	.align		4
.L_5:
        /*0018*/ 	.byte	0x04, 0x12
        /*001a*/ 	.short	(.L_7 - .L_6)
	.align		4
.L_6:
        /*001c*/ 	.word	index@(_Z10checkIndexPii)
        /*0020*/ 	.word	0x00000030
.L_7:


//--------------------- .nv.compat                --------------------------
	.section	.nv.compat,"",@"SHT_CUDA_COMPAT_INFO"
	.align	4
        /*0000*/ 	.byte	0x02, 0x09, 0x00, 0x00, 0x02, 0x02, 0x01, 0x00, 0x02, 0x05, 0x05, 0x00, 0x03, 0x07, 0x01, 0x01
        /*0010*/ 	.byte	0x02, 0x03, 0x00, 0x00, 0x02, 0x06, 0x01, 0x00, 0x04, 0x0b, 0x08, 0x00, 0x09, 0x00, 0x00, 0x00
        /*0020*/ 	.byte	0x00, 0x00, 0x00, 0x00


//--------------------- .nv.info._Z10checkIndexPii --------------------------
	.section	.nv.info._Z10checkIndexPii,"",@"SHT_CUDA_INFO"
	.sectionflags	@""
	.align	4


	//----- nvinfo : EIATTR_CUDA_API_VERSION
	.align		4
        /*0000*/ 	.byte	0x04, 0x37
        /*0002*/ 	.short	(.L_9 - .L_8)
.L_8:
        /*0004*/ 	.word	0x00000082


	//----- nvinfo : EIATTR_KPARAM_INFO
	.align		4
.L_9:
        /*0008*/ 	.byte	0x04, 0x17
        /*000a*/ 	.short	(.L_11 - .L_10)
.L_10:
        /*000c*/ 	.word	0x00000000
        /*0010*/ 	.short	0x0001
        /*0012*/ 	.short	0x0008
        /*0014*/ 	.byte	0x00, 0xf0, 0x11, 0x00


	//----- nvinfo : EIATTR_KPARAM_INFO
	.align		4
.L_11:
        /*0018*/ 	.byte	0x04, 0x17
        /*001a*/ 	.short	(.L_13 - .L_12)
.L_12:
        /*001c*/ 	.word	0x00000000
        /*0020*/ 	.short	0x0000
        /*0022*/ 	.short	0x0000
        /*0024*/ 	.byte	0x00, 0xf5, 0x21, 0x00


	//----- nvinfo : EIATTR_SPARSE_MMA_MASK
	.align		4
.L_13:
        /*0028*/ 	.byte	0x03, 0x50
        /*002a*/ 	.short	0x0000


	//----- nvinfo : EIATTR_MAXREG_COUNT
	.align		4
        /*002c*/ 	.byte	0x03, 0x1b
        /*002e*/ 	.short	0x00ff


	//----- nvinfo : EIATTR_EXTERNS
	.align		4
        /*0030*/ 	.byte	0x04, 0x0f
        /*0032*/ 	.short	(.L_15 - .L_14)


	//   ....[0]....
	.align		4
.L_14:
        /*0034*/ 	.word	index@(vprintf)


	//----- nvinfo : EIATTR_MERCURY_ISA_VERSION
	.align		4
.L_15:
        /*0038*/ 	.byte	0x03, 0x5f
        /*003a*/ 	.short	0x0101


	//----- nvinfo : EIATTR_VRC_CTA_INIT_COUNT
	.align		4
        /*003c*/ 	.byte	0x02, 0x4a
	.zero		1
	.zero		1


	//----- nvinfo : EIATTR_SYSCALL_OFFSETS
	.align		4
        /*0040*/ 	.byte	0x04, 0x46
        /*0042*/ 	.short	(.L_17 - .L_16)


	//   ....[0]....
.L_16:
        /*0044*/ 	.word	0x000001d0


	//   ....[1]....
        /*0048*/ 	.word	0x000003b0


	//   ....[2]....
        /*004c*/ 	.word	0x00000480


	//   ....[3]....
        /*0050*/ 	.word	0x00000550


	//   ....[4]....
        /*0054*/ 	.word	0x00000620


	//   ....[5]....
        /*0058*/ 	.word	0x000006f0


	//   ....[6]....
        /*005c*/ 	.word	0x000007c0


	//   ....[7]....
        /*0060*/ 	.word	0x00000890


	//   ....[8]....
        /*0064*/ 	.word	0x00000960


	//   ....[9]....
        /*0068*/ 	.word	0x00000a30


	//   ....[10]....
        /*006c*/ 	.word	0x00000b00


	//   ....[11]....
        /*0070*/ 	.word	0x00000bd0


	//   ....[12]....
        /*0074*/ 	.word	0x00000ca0


	//   ....[13]....
        /*0078*/ 	.word	0x00000d70


	//   ....[14]....
        /*007c*/ 	.word	0x00000e40


	//   ....[15]....
        /*0080*/ 	.word	0x00000f10


	//   ....[16]....
        /*0084*/ 	.word	0x00000fe0


	//   ....[17]....
        /*0088*/ 	.word	0x000011a0


	//   ....[18]....
        /*008c*/ 	.word	0x00001270


	//   ....[19]....
        /*0090*/ 	.word	0x00001340


	//   ....[20]....
        /*0094*/ 	.word	0x00001410


	//   ....[21]....
        /*0098*/ 	.word	0x000014e0


	//   ....[22]....
        /*009c*/ 	.word	0x000015b0


	//   ....[23]....
        /*00a0*/ 	.word	0x00001680


	//   ....[24]....
        /*00a4*/ 	.word	0x00001750


	//   ....[25]....
        /*00a8*/ 	.word	0x000018c0


	//   ....[26]....
        /*00ac*/ 	.word	0x00001990


	//   ....[27]....
        /*00b0*/ 	.word	0x00001a60


	//   ....[28]....
        /*00b4*/ 	.word	0x00001b30


	//   ....[29]....
        /*00b8*/ 	.word	0x00001c90


	//----- nvinfo : EIATTR_EXIT_INSTR_OFFSETS
	.align		4
.L_17:
        /*00bc*/ 	.byte	0x04, 0x1c
        /*00be*/ 	.short	(.L_19 - .L_18)


	//   ....[0]....
.L_18:
        /*00c0*/ 	.word	0x00000210


	//   ....[1]....
        /*00c4*/ 	.word	0x00001060


	//   ....[2]....
        /*00c8*/ 	.word	0x00001780


	//   ....[3]....
        /*00cc*/ 	.word	0x00001b60


	//   ....[4]....
        /*00d0*/ 	.word	0x00001cf0


	//----- nvinfo : EIATTR_CRS_STACK_SIZE
	.align		4
.L_19:
        /*00d4*/ 	.byte	0x04, 0x1e
        /*00d6*/ 	.short	(.L_21 - .L_20)
.L_20:
        /*00d8*/ 	.word	0x00000000


	//----- nvinfo : EIATTR_CBANK_PARAM_SIZE
	.align		4
.L_21:
        /*00dc*/ 	.byte	0x03, 0x19
        /*00de*/ 	.short	0x000c


	//----- nvinfo : EIATTR_PARAM_CBANK
	.align		4
        /*00e0*/ 	.byte	0x04, 0x0a
        /*00e2*/ 	.short	(.L_23 - .L_22)
	.align		4
.L_22:
        /*00e4*/ 	.word	index@(.nv.constant0._Z10checkIndexPii)
        /*00e8*/ 	.short	0x0380
        /*00ea*/ 	.short	0x000c


	//----- nvinfo : EIATTR_SW_WAR
	.align		4
.L_23:
        /*00ec*/ 	.byte	0x04, 0x36
        /*00ee*/ 	.short	(.L_25 - .L_24)
.L_24:
        /*00f0*/ 	.word	0x00000008
.L_25:


//--------------------- .nv.callgraph             --------------------------
	.section	.nv.callgraph,"",@"SHT_CUDA_CALLGRAPH"
	.align	4
	.sectionentsize	8
	.align		4
        /*0000*/ 	.word	0x00000000
	.align		4
        /*0004*/ 	.word	0xffffffff
	.align		4
        /*0008*/ 	.word	index@(_Z10checkIndexPii)
	.align		4
        /*000c*/ 	.word	index@(vprintf)
	.align		4
        /*0010*/ 	.word	0x00000000
	.align		4
        /*0014*/ 	.word	0xfffffffe
	.align		4
        /*0018*/ 	.word	0x00000000
	.align		4
        /*001c*/ 	.word	0xfffffffd
	.align		4
        /*0020*/ 	.word	0x00000000
	.align		4
        /*0024*/ 	.word	0xfffffffc


//--------------------- .nv.constant4             --------------------------
	.section	.nv.constant4,"a",@progbits
	.align	8
	.align		8
.nv.constant4:
        /*0000*/ 	.dword	vprintf
	.align		8
        /*0008*/ 	.dword	$str
	.align		8
        /*0010*/ 	.dword	$str$1


//--------------------- .text._Z10checkIndexPii   --------------------------
	.section	.text._Z10checkIndexPii,"ax",@progbits
	.align	128
        .global         _Z10checkIndexPii
        .type           _Z10checkIndexPii,@function
        .size           _Z10checkIndexPii,(.L_x_36 - _Z10checkIndexPii)
        .other          _Z10checkIndexPii,@"STO_CUDA_ENTRY STV_DEFAULT"
_Z10checkIndexPii:
.text._Z10checkIndexPii:
[----:B------:R-:W0:Y:S01]  /*0000*/  LDC R1, c[0x0][0x37c] ;  /* 0x0000df00ff017b82 */ /* 0x000e220000000800 */
[----:B------:R-:W1:Y:S01]  /*0010*/  S2R R8, SR_CTAID.Y ;  /* 0x0000000000087919 */ /* 0x000e620000002600 */
[----:B------:R-:W2:Y:S06]  /*0020*/  LDCU UR5, c[0x0][0x2fc] ;  /* 0x00005f80ff0577ac */ /* 0x000eac0008000800 */
[----:B------:R-:W1:Y:S01]  /*0030*/  LDC R10, c[0x0][0x360] ;  /* 0x0000d800ff0a7b82 */ /* 0x000e620000000800 */
[----:B0-----:R-:W-:Y:S01]  /*0040*/  VIADD R1, R1, 0xffffffd0 ;  /* 0xffffffd001017836 */ /* 0x001fe20000000000 */
[----:B------:R-:W0:Y:S01]  /*0050*/  S2R R16, SR_TID.X ;  /* 0x0000000000107919 */ /* 0x000e220000002100 */
[----:B------:R-:W3:Y:S01]  /*0060*/  LDCU UR4, c[0x0][0x2f8] ;  /* 0x00005f00ff0477ac */ /* 0x000ee20008000800 */
[----:B------:R-:W-:Y:S01]  /*0070*/  MOV R0, 0x0 ;  /* 0x0000000000007802 */ /* 0x000fe20000000f00 */
[----:B------:R-:W0:Y:S01]  /*0080*/  S2R R17, SR_TID.Y ;  /* 0x0000000000117919 */ /* 0x000e220000002200 */
[----:B------:R-:W4:Y:S02]  /*0090*/  LDCU.64 UR6, c[0x4][0x8] ;  /* 0x01000100ff0677ac */ /* 0x000f240008000a00 */
[----:B------:R-:W1:Y:S01]  /*00a0*/  LDC R11, c[0x0][0x364] ;  /* 0x0000d900ff0b7b82 */ /* 0x000e620000000800 */
[----:B------:R-:W0:Y:S01]  /*00b0*/  S2R R18, SR_TID.Z ;  /* 0x0000000000127919 */ /* 0x000e220000002300 */
[----:B------:R-:W0:Y:S06]  /*00c0*/  S2R R19, SR_CTAID.X ;  /* 0x0000000000137919 */ /* 0x000e2c0000002500 */
[----:B------:R-:W5:Y:S01]  /*00d0*/  LDC R12, c[0x0][0x368] ;  /* 0x0000da00ff0c7b82 */ /* 0x000f620000000800 */
[----:B------:R-:W1:Y:S01]  /*00e0*/  S2R R9, SR_CTAID.Z ;  /* 0x0000000000097919 */ /* 0x000e620000002700 */
[----:B---3--:R-:W-:-:S06]  /*00f0*/  IADD3 R25, P0, PT, R1, UR4, RZ ;  /* 0x0000000401197c10 */ /* 0x008fcc000ff1e0ff */
[----:B------:R-:W5:Y:S01]  /*0100*/  LDC R13, c[0x0][0x370] ;  /* 0x0000dc00ff0d7b82 */ /* 0x000f620000000800 */
[----:B----4-:R-:W-:Y:S02]  /*0110*/  IMAD.U32 R4, RZ, RZ, UR6 ;  /* 0x00000006ff047e24 */ /* 0x010fe4000f8e00ff */
[----:B--2---:R-:W-:Y:S02]  /*0120*/  IMAD.X R24, RZ, RZ, UR5, P0 ;  /* 0x00000005ff187e24 */ /* 0x004fe400080e06ff */
[----:B------:R-:W-:Y:S02]  /*0130*/  IMAD.U32 R5, RZ, RZ, UR7 ;  /* 0x00000007ff057e24 */ /* 0x000fe4000f8e00ff */
[----:B------:R-:W-:Y:S01]  /*0140*/  IMAD.MOV.U32 R6, RZ, RZ, R25 ;  /* 0x000000ffff067224 */ /* 0x000fe200078e0019 */
[----:B------:R-:W5:Y:S01]  /*0150*/  LDC R14, c[0x0][0x374] ;  /* 0x0000dd00ff0e7b82 */ /* 0x000f620000000800 */
[----:B------:R-:W-:-:S07]  /*0160*/  MOV R7, R24 ;  /* 0x0000001800077202 */ /* 0x000fce0000000f00 */
[----:B------:R-:W5:Y:S01]  /*0170*/  LDC R15, c[0x0][0x378] ;  /* 0x0000de00ff0f7b82 */ /* 0x000f620000000800 */
[----:B0-----:R0:W-:Y:S07]  /*0180*/  STL.128 [R1], R16 ;  /* 0x0000001001007387 */ /* 0x0011ee0000100c00 */
[----:B------:R0:W2:Y:S01]  /*0190*/  LDC.64 R2, c[0x4][R0] ;  /* 0x0100000000027b82 */ /* 0x0000a20000000a00 */
[----:B-1----:R0:W-:Y:S04]  /*01a0*/  STL.128 [R1+0x10], R8 ;  /* 0x0000100801007387 */ /* 0x0021e80000100c00 */
[----:B-----5:R0:W-:Y:S02]  /*01b0*/  STL.128 [R1+0x20], R12 ;  /* 0x0000200c01007387 */ /* 0x0201e40000100c00 */
[----:B------:R-:W-:-:S07]  /*01c0*/  LEPC R20, `(.L_x_0) ;  /* 0x000000001014794e */ /* 0x000fce0000000000 */
[----:B0-2---:R-:W-:Y:S05]  /*01d0*/  CALL.ABS.NOINC R2 ;  /* 0x0000000002007343 */ /* 0x005fea0003c00000 */
.L_x_0:
[----:B------:R-:W0:Y:S02]  /*01e0*/  LDC R0, c[0x0][0x388] ;  /* 0x0000e200ff007b82 */ /* 0x000e240000000800 */
[----:B0-----:R-:W-:-:S04]  /*01f0*/  ISETP.GE.AND P0, PT, R0, 0x1, PT ;  /* 0x000000010000780c */ /* 0x001fc80003f06270 */
[----:B------:R-:W-:-:S13]  /*0200*/  ISETP.NE.OR P0, PT, R16, RZ, !P0 ;  /* 0x000000ff1000720c */ /* 0x000fda0004705670 */
[----:B------:R-:W-:Y:S05]  /*0210*/  @P0 EXIT ;  /* 0x000000000000094d */ /* 0x000fea0003800000 */
[----:B------:R-:W0:Y:S01]  /*0220*/  LDC.64 R18, c[0x0][0x358] ;  /* 0x0000d600ff127b82 */ /* 0x000e220000000a00 */
[C---:B------:R-:W-:Y:S01]  /*0230*/  ISETP.GE.U32.AND P0, PT, R0.reuse, 0x10, PT ;  /* 0x000000100000780c */ /* 0x040fe20003f06070 */
[----:B------:R-:W-:Y:S01]  /*0240*/  IMAD.MOV.U32 R22, RZ, RZ, RZ ;  /* 0x000000ffff167224 */ /* 0x000fe200078e00ff */
[----:B------:R-:W-:-:S11]  /*0250*/  LOP3.LUT R26, R0, 0xf, RZ, 0xc0, !PT ;  /* 0x0000000f001a7812 */ /* 0x000fd600078ec0ff */
[----:B------:R-:W-:Y:S05]  /*0260*/  @!P0 BRA `(.L_x_1) ;  /* 0x0000000c00788947 */ /* 0x000fea0003800000 */
[----:B------:R-:W1:Y:S01]  /*0270*/  LDCU.64 UR4, c[0x0][0x380] ;  /* 0x00007000ff0477ac */ /* 0x000e620008000a00 */
[----:B------:R-:W-:Y:S01]  /*0280*/  BSSY.RECONVERGENT B6, `(.L_x_1) ;  /* 0x00000dc000067945 */ /* 0x000fe20003800200 */
[----:B------:R-:W-:Y:S01]  /*0290*/  LOP3.LUT R22, R0, 0x7ffffff0, RZ, 0xc0, !PT ;  /* 0x7ffffff000167812 */ /* 0x000fe200078ec0ff */
[----:B------:R-:W-:Y:S01]  /*02a0*/  IMAD.MOV.U32 R2, RZ, RZ, RZ ;  /* 0x000000ffff027224 */ /* 0x000fe200078e00ff */
[----:B-1----:R-:W-:-:S04]  /*02b0*/  UIADD3 UR4, UP0, UPT, UR4, 0x20, URZ ;  /* 0x0000002004047890 */ /* 0x002fc8000ff1e0ff */
[----:B------:R-:W-:Y:S02]  /*02c0*/  UIADD3.X UR5, UPT, UPT, URZ, UR5, URZ, UP0, !UPT ;  /* 0x00000005ff057290 */ /* 0x000fe400087fe4ff */
[----:B------:R-:W-:-:S04]  /*02d0*/  IMAD.U32 R16, RZ, RZ, UR4 ;  /* 0x00000004ff107e24 */ /* 0x000fc8000f8e00ff */
[----:B------:R-:W-:-:S07]  /*02e0*/  IMAD.U32 R17, RZ, RZ, UR5 ;  /* 0x00000005ff117e24 */ /* 0x000fce000f8e00ff */
.L_x_18:
[----:B0-----:R-:W-:Y:S02]  /*02f0*/  R2UR UR4, R18 ;  /* 0x00000000120472ca */ /* 0x001fe400000e0000 */
[----:B------:R-:W-:-:S13]  /*0300*/  R2UR UR5, R19 ;  /* 0x00000000130572ca */ /* 0x000fda00000e0000 */
[----:B------:R-:W2:Y:S01]  /*0310*/  LDG.E R3, desc[UR4][R16.64+-0x20] ;  /* 0xffffe00410037981 */ /* 0x000ea2000c1e1900 */
[----:B------:R-:W-:Y:S01]  /*0320*/  MOV R23, 0x0 ;  /* 0x0000000000177802 */ /* 0x000fe20000000f00 */
[----:B------:R-:W0:Y:S01]  /*0330*/  LDCU.64 UR4, c[0x4][0x10] ;  /* 0x01000200ff0477ac */ /* 0x000e220008000a00 */
[----:B------:R-:W-:Y:S02]  /*0340*/  IMAD.MOV.U32 R6, RZ, RZ, R25 ;  /* 0x000000ffff067224 */ /* 0x000fe400078e0019 */
[----:B------:R1:W3:Y:S01]  /*0350*/  LDC.64 R8, c[0x4][R23] ;  /* 0x0100000017087b82 */ /* 0x0002e20000000a00 */
[----:B------:R-:W-:Y:S02]  /*0360*/  IMAD.MOV.U32 R7, RZ, RZ, R24 ;  /* 0x000000ffff077224 */ /* 0x000fe400078e0018 */
[----:B0-----:R-:W-:Y:S01]  /*0370*/  IMAD.U32 R4, RZ, RZ, UR4 ;  /* 0x00000004ff047e24 */ /* 0x001fe2000f8e00ff */
[----:B------:R-:W-:Y:S01]  /*0380*/  MOV R5, UR5 ;  /* 0x0000000500057c02 */ /* 0x000fe20008000f00 */
[----:B--23--:R1:W-:Y:S06]  /*0390*/  STL.64 [R1], R2 ;  /* 0x0000000201007387 */ /* 0x00c3ec0000100a00 */
[----:B------:R-:W-:-:S07]  /*03a0*/  LEPC R20, `(.L_x_2) ;  /* 0x000000001014794e */ /* 0x000fce0000000000 */
[----:B-1----:R-:W-:Y:S05]  /*03b0*/  CALL.ABS.NOINC R8 ;  /* 0x0000000008007343 */ /* 0x002fea0003c00000 */
.L_x_2:
[----:B------:R-:W-:Y:S02]  /*03c0*/  R2UR UR4, R18 ;  /* 0x00000000120472ca */ /* 0x000fe400000e0000 */
[----:B------:R-:W-:-:S13]  /*03d0*/  R2UR UR5, R19 ;  /* 0x00000000130572ca */ /* 0x000fda00000e0000 */
[----:B------:R-:W2:Y:S01]  /*03e0*/  LDG.E R11, desc[UR4][R16.64+-0x1c] ;  /* 0xffffe404100b7981 */ /* 0x000ea2000c1e1900 */
[----:B------:R-:W-:Y:S01]  /*03f0*/  VIADD R10, R2, 0x1 ;  /* 0x00000001020a7836 */ /* 0x000fe20000000000 */
[----:B------:R0:W1:Y:S01]  /*0400*/  LDC.64 R8, c[0x4][R23] ;  /* 0x0100000017087b82 */ /* 0x0000620000000a00 */
[----:B------:R-:W3:Y:S01]  /*0410*/  LDCU.64 UR4, c[0x4][0x10] ;  /* 0x01000200ff0477ac */ /* 0x000ee20008000a00 */
[----:B------:R-:W-:Y:S01]  /*0420*/  MOV R6, R25 ;  /* 0x0000001900067202 */ /* 0x000fe20000000f00 */
[----:B------:R-:W-:Y:S02]  /*0430*/  IMAD.MOV.U32 R7, RZ, RZ, R24 ;  /* 0x000000ffff077224 */ /* 0x000fe400078e0018 */
[----:B---3--:R-:W-:Y:S02]  /*0440*/  IMAD.U32 R4, RZ, RZ, UR4 ;  /* 0x00000004ff047e24 */ /* 0x008fe4000f8e00ff */
[----:B------:R-:W-:Y:S01]  /*0450*/  IMAD.U32 R5, RZ, RZ, UR5 ;  /* 0x00000005ff057e24 */ /* 0x000fe2000f8e00ff */
[----:B-12---:R0:W-:Y:S06]  /*0460*/  STL.64 [R1], R10 ;  /* 0x0000000a01007387 */ /* 0x0061ec0000100a00 */
[----:B------:R-:W-:-:S07]  /*0470*/  LEPC R20, `(.L_x_3) ;  /* 0x000000001014794e */ /* 0x000fce0000000000 */
[----:B0-----:R-:W-:Y:S05]  /*0480*/  CALL.ABS.NOINC R8 ;  /* 0x0000000008007343 */ /* 0x001fea0003c00000 */
.L_x_3:
[----:B------:R-:W-:Y:S02]  /*0490*/  R2UR UR4, R18 ;  /* 0x00000000120472ca */ /* 0x000fe400000e0000 */
[----:B------:R-:W-:-:S13]  /*04a0*/  R2UR UR5, R19 ;  /* 0x00000000130572ca */ /* 0x000fda00000e0000 */
[----:B------:R-:W2:Y:S01]  /*04b0*/  LDG.E R11, desc[UR4][R16.64+-0x18] ;  /* 0xffffe804100b7981 */ /* 0x000ea2000c1e1900 */
[----:B------:R-:W-:Y:S01]  /*04c0*/  VIADD R10, R2, 0x2 ;  /* 0x00000002020a7836 */ /* 0x000fe20000000000 */
[----:B------:R0:W1:Y:S01]  /*04d0*/  LDC.64 R8, c[0x4][R23] ;  /* 0x0100000017087b82 */ /* 0x0000620000000a00 */
[----:B------:R-:W3:Y:S01]  /*04e0*/  LDCU.64 UR4, c[0x4][0x10] ;  /* 0x01000200ff0477ac */ /* 0x000ee20008000a00 */
[----:B------:R-:W-:Y:S01]  /*04f0*/  IMAD.MOV.U32 R6, RZ, RZ, R25 ;  /* 0x000000ffff067224 */ /* 0x000fe200078e0019 */
[----:B------:R-:W-:Y:S01]  /*0500*/  MOV R7, R24 ;  /* 0x0000001800077202 */ /* 0x000fe20000000f00 */
[----:B---3--:R-:W-:Y:S02]  /*0510*/  IMAD.U32 R4, RZ, RZ, UR4 ;  /* 0x00000004ff047e24 */ /* 0x008fe4000f8e00ff */
[----:B------:R-:W-:Y:S01]  /*0520*/  IMAD.U32 R5, RZ, RZ, UR5 ;  /* 0x00000005ff057e24 */ /* 0x000fe2000f8e00ff */
[----:B-12---:R0:W-:Y:S06]  /*0530*/  STL.64 [R1], R10 ;  /* 0x0000000a01007387 */ /* 0x0061ec0000100a00 */
[----:B------:R-:W-:-:S07]  /*0540*/  LEPC R20, `(.L_x_4) ;  /* 0x000000001014794e */ /* 0x000fce0000000000 */
[----:B0-----:R-:W-:Y:S05]  /*0550*/  CALL.ABS.NOINC R8 ;  /* 0x0000000008007343 */ /* 0x001fea0003c00000 */
.L_x_4:
[----:B------:R-:W-:Y:S02]  /*0560*/  R2UR UR4, R18 ;  /* 0x00000000120472ca */ /* 0x000fe400000e0000 */
[----:B------:R-:W-:-:S13]  /*0570*/  R2UR UR5, R19 ;  /* 0x00000000130572ca */ /* 0x000fda00000e0000 */
[----:B------:R-:W2:Y:S01]  /*0580*/  LDG.E R11, desc[UR4][R16.64+-0x14] ;  /* 0xffffec04100b7981 */ /* 0x000ea2000c1e1900 */
[----:B------:R-:W-:Y:S01]  /*0590*/  VIADD R10, R2, 0x3 ;  /* 0x00000003020a7836 */ /* 0x000fe20000000000 */
[----:B------:R0:W1:Y:S01]  /*05a0*/  LDC.64 R8, c[0x4][R23] ;  /* 0x0100000017087b82 */ /* 0x0000620000000a00 */
[----:B------:R-:W3:Y:S01]  /*05b0*/  LDCU.64 UR4, c[0x4][0x10] ;  /* 0x01000200ff0477ac */ /* 0x000ee20008000a00 */
[----:B------:R-:W-:Y:S02]  /*05c0*/  IMAD.MOV.U32 R6, RZ, RZ, R25 ;  /* 0x000000ffff067224 */ /* 0x000fe400078e0019 */
[----:B------:R-:W-:Y:S02]  /*05d0*/  IMAD.MOV.U32 R7, RZ, RZ, R24 ;  /* 0x000000ffff077224 */ /* 0x000fe400078e0018 */
[----:B---3--:R-:W-:Y:S02]  /*05e0*/  IMAD.U32 R4, RZ, RZ, UR4 ;  /* 0x00000004ff047e24 */ /* 0x008fe4000f8e00ff */
[----:B------:R-:W-:Y:S01]  /*05f0*/  IMAD.U32 R5, RZ, RZ, UR5 ;  /* 0x00000005ff057e24 */ /* 0x000fe2000f8e00ff */
[----:B-12---:R0:W-:Y:S06]  /*0600*/  STL.64 [R1], R10 ;  /* 0x0000000a01007387 */ /* 0x0061ec0000100a00 */
[----:B------:R-:W-:-:S07]  /*0610*/  LEPC R20, `(.L_x_5) ;  /* 0x000000001014794e */ /* 0x000fce0000000000 */
[----:B0-----:R-:W-:Y:S05]  /*0620*/  CALL.ABS.NOINC R8 ;  /* 0x0000000008007343 */ /* 0x001fea0003c00000 */
.L_x_5:
[----:B------:R-:W-:Y:S02]  /*0630*/  R2UR UR4, R18 ;  /* 0x00000000120472ca */ /* 0x000fe400000e0000 */
[----:B------:R-:W-:-:S13]  /*0640*/  R2UR UR5, R19 ;  /* 0x00000000130572ca */ /* 0x000fda00000e0000 */
[----:B------:R-:W2:Y:S01]  /*0650*/  LDG.E R11, desc[UR4][R16.64+-0x10] ;  /* 0xfffff004100b7981 */ /* 0x000ea2000c1e1900 */
[----:B------:R-:W-:Y:S01]  /*0660*/  IADD3 R10, PT, PT, R2, 0x4, RZ ;  /* 0x00000004020a7810 */ /* 0x000fe20007ffe0ff */
        /* <DEDUP_REMOVED lines=9> */
.L_x_6:
[----:B------:R-:W-:Y:S02]  /*0700*/  R2UR UR4, R18 ;  /* 0x00000000120472ca */ /* 0x000fe400000e0000 */
[----:B------:R-:W-:-:S13]  /*0710*/  R2UR UR5, R19 ;  /* 0x00000000130572ca */ /* 0x000fda00000e0000 */
[----:B------:R-:W2:Y:S01]  /*0720*/  LDG.E R11, desc[UR4][R16.64+-0xc] ;  /* 0xfffff404100b7981 */ /* 0x000ea2000c1e1900 */
[----:B------:R-:W-:Y:S01]  /*0730*/  VIADD R10, R2, 0x5 ;  /* 0x00000005020a7836 */ /* 0x000fe20000000000 */
[----:B------:R0:W1:Y:S01]  /*0740*/  LDC.64 R8, c[0x4][R23] ;  /* 0x0100000017087b82 */ /* 0x0000620000000a00 */
[----:B------:R-:W3:Y:S01]  /*0750*/  LDCU.64 UR4, c[0x4][0x10] ;  /* 0x01000200ff0477ac */ /* 0x000ee20008000a00 */
[----:B------:R-:W-:Y:S02]  /*0760*/  IMAD.MOV.U32 R6, RZ, RZ, R25 ;  /* 0x000000ffff067224 */ /* 0x000fe400078e0019 */
[----:B------:R-:W-:Y:S01]  /*0770*/  IMAD.MOV.U32 R7, RZ, RZ, R24 ;  /* 0x000000ffff077224 */ /* 0x000fe200078e0018 */
[----:B---3--:R-:W-:Y:S01]  /*0780*/  MOV R4, UR4 ;  /* 0x0000000400047c02 */ /* 0x008fe20008000f00 */
[----:B------:R-:W-:Y:S01]  /*0790*/  IMAD.U32 R5, RZ, RZ, UR5 ;  /* 0x00000005ff057e24 */ /* 0x000fe2000f8e00ff */
[----:B-12---:R0:W-:Y:S06]  /*07a0*/  STL.64 [R1], R10 ;  /* 0x0000000a01007387 */ /* 0x0061ec0000100a00 */
[----:B------:R-:W-:-:S07]  /*07b0*/  LEPC R20, `(.L_x_7) ;  /* 0x000000001014794e */ /* 0x000fce0000000000 */
[----:B0-----:R-:W-:Y:S05]  /*07c0*/  CALL.ABS.NOINC R8 ;  /* 0x0000000008007343 */ /* 0x001fea0003c00000 */
.L_x_7:
        /* <DEDUP_REMOVED lines=8> */
[----:B---3--:R-:W-:Y:S01]  /*0850*/  IMAD.U32 R4, RZ, RZ, UR4 ;  /* 0x00000004ff047e24 */ /* 0x008fe2000f8e00ff */
[----:B------:R-:W-:Y:S01]  /*0860*/  MOV R5, UR5 ;  /* 0x0000000500057c02 */ /* 0x000fe20008000f00 */
[----:B-12---:R0:W-:Y:S06]  /*0870*/  STL.64 [R1], R10 ;  /* 0x0000000a01007387 */ /* 0x0061ec0000100a00 */
[----:B------:R-:W-:-:S07]  /*0880*/  LEPC R20, `(.L_x_8) ;  /* 0x000000001014794e */ /* 0x000fce0000000000 */
[----:B0-----:R-:W-:Y:S05]  /*0890*/  CALL.ABS.NOINC R8 ;  /* 0x0000000008007343 */ /* 0x001fea0003c00000 */
.L_x_8:
        /* <DEDUP_REMOVED lines=13> */
.L_x_9:
        /* <DEDUP_REMOVED lines=13> */
.L_x_10:
        /* <DEDUP_REMOVED lines=13> */
.L_x_11:
        /* <DEDUP_REMOVED lines=13> */
.L_x_12:
        /* <DEDUP_REMOVED lines=13> */
.L_x_13:
        /* <DEDUP_REMOVED lines=13> */
.L_x_14:
        /* <DEDUP_REMOVED lines=13> */
.L_x_15:
        /* <DEDUP_REMOVED lines=13> */
.L_x_16:
        /* <DEDUP_REMOVED lines=13> */
.L_x_17:
[----:B------:R-:W-:Y:S02]  /*0ff0*/  IADD3 R2, PT, PT, R2, 0x10, RZ ;  /* 0x0000001002027810 */ /* 0x000fe40007ffe0ff */
[----:B------:R-:W-:Y:S02]  /*1000*/  IADD3 R16, P1, PT, R16, 0x40, RZ ;  /* 0x0000004010107810 */ /* 0x000fe40007f3e0ff */
[----:B------:R-:W-:-:S03]  /*1010*/  ISETP.NE.AND P0, PT, R2, R22, PT ;  /* 0x000000160200720c */ /* 0x000fc60003f05270 */
[----:B------:R-:W-:-:S10]  /*1020*/  IMAD.X R17, RZ, RZ, R17, P1 ;  /* 0x000000ffff117224 */ /* 0x000fd400008e0611 */
[----:B------:R-:W-:Y:S05]  /*1030*/  @P0 BRA `(.L_x_18) ;  /* 0xfffffff000ac0947 */ /* 0x000fea000383ffff */
[----:B------:R-:W-:Y:S05]  /*1040*/  BSYNC.RECONVERGENT B6 ;  /* 0x0000000000067941 */ /* 0x000fea0003800200 */
.L_x_1:
[----:B------:R-:W-:-:S13]  /*1050*/  ISETP.NE.AND P0, PT, R26, RZ, PT ;  /* 0x000000ff1a00720c */ /* 0x000fda0003f05270 */
[----:B------:R-:W-:Y:S05]  /*1060*/  @!P0 EXIT ;  /* 0x000000000000894d */ /* 0x000fea0003800000 */
[----:B------:R-:W1:Y:S01]  /*1070*/  LDC R0, c[0x0][0x388] ;  /* 0x0000e200ff007b82 */ /* 0x000e620000000800 */
[----:B------:R-:W-:Y:S02]  /*1080*/  ISETP.GE.U32.AND P0, PT, R26, 0x8, PT ;  /* 0x000000081a00780c */ /* 0x000fe40003f06070 */
[----:B-1----:R-:W-:-:S11]  /*1090*/  LOP3.LUT R26, R0, 0x7, RZ, 0xc0, !PT ;  /* 0x00000007001a7812 */ /* 0x002fd600078ec0ff */
[----:B------:R-:W-:Y:S05]  /*10a0*/  @!P0 BRA `(.L_x_19) ;  /* 0x0000000400b08947 */ /* 0x000fea0003800000 */
[----:B------:R-:W1:Y:S01]  /*10b0*/  LDC.64 R16, c[0x0][0x380] ;  /* 0x0000e000ff107b82 */ /* 0x000e620000000a00 */
[----:B0-----:R-:W-:Y:S02]  /*10c0*/  R2UR UR4, R18 ;  /* 0x00000000120472ca */ /* 0x001fe400000e0000 */
[----:B------:R-:W-:Y:S01]  /*10d0*/  R2UR UR5, R19 ;  /* 0x00000000130572ca */ /* 0x000fe200000e0000 */
[----:B-1----:R-:W-:-:S12]  /*10e0*/  IMAD.WIDE.U32 R16, R22, 0x4, R16 ;  /* 0x0000000416107825 */ /* 0x002fd800078e0010 */
[----:B------:R-:W2:Y:S01]  /*10f0*/  LDG.E R9, desc[UR4][R16.64] ;  /* 0x0000000410097981 */ /* 0x000ea2000c1e1900 */
[----:B------:R-:W-:Y:S01]  /*1100*/  IMAD.MOV.U32 R8, RZ, RZ, R22 ;  /* 0x000000ffff087224 */ /* 0x000fe200078e0016 */
[----:B------:R-:W-:Y:S01]  /*1110*/  MOV R23, 0x0 ;  /* 0x0000000000177802 */ /* 0x000fe20000000f00 */
[----:B------:R-:W0:Y:S01]  /*1120*/  LDCU.64 UR4, c[0x4][0x10] ;  /* 0x01000200ff0477ac */ /* 0x000e220008000a00 */
[----:B------:R-:W-:Y:S01]  /*1130*/  IMAD.MOV.U32 R6, RZ, RZ, R25 ;  /* 0x000000ffff067224 */ /* 0x000fe200078e0019 */
[----:B------:R-:W-:Y:S01]  /*1140*/  MOV R7, R24 ;  /* 0x0000001800077202 */ /* 0x000fe20000000f00 */
[----:B------:R1:W3:Y:S01]  /*1150*/  LDC.64 R2, c[0x4][R23] ;  /* 0x0100000017027b82 */ /* 0x0002e20000000a00 */
[----:B0-----:R-:W-:Y:S02]  /*1160*/  IMAD.U32 R4, RZ, RZ, UR4 ;  /* 0x00000004ff047e24 */ /* 0x001fe4000f8e00ff */
[----:B------:R-:W-:Y:S01]  /*1170*/  IMAD.U32 R5, RZ, RZ, UR5 ;  /* 0x00000005ff057e24 */ /* 0x000fe2000f8e00ff */
[----:B--23--:R1:W-:Y:S06]  /*1180*/  STL.64 [R1], R8 ;  /* 0x0000000801007387 */ /* 0x00c3ec0000100a00 */
[----:B------:R-:W-:-:S07]  /*1190*/  LEPC R20, `(.L_x_20) ;  /* 0x000000001014794e */ /* 0x000fce0000000000 */
[----:B-1----:R-:W-:Y:S05]  /*11a0*/  CALL.ABS.NOINC R2 ;  /* 0x0000000002007343 */ /* 0x002fea0003c00000 */
.L_x_20:
        /* <DEDUP_REMOVED lines=13> */
.L_x_21:
        /* <DEDUP_REMOVED lines=13> */
.L_x_22:
        /* <DEDUP_REMOVED lines=13> */
.L_x_23:
        /* <DEDUP_REMOVED lines=13> */
.L_x_24:
        /* <DEDUP_REMOVED lines=13> */
.L_x_25:
        /* <DEDUP_REMOVED lines=13> */
.L_x_26:
        /* <DEDUP_REMOVED lines=13> */
.L_x_27:
[----:B------:R-:W-:-:S07]  /*1760*/  IADD3 R22, PT, PT, R22, 0x8, RZ ;  /* 0x0000000816167810 */ /* 0x000fce0007ffe0ff */
.L_x_19:
        /* <DEDUP_REMOVED lines=14> */
[----:B------:R-:W-:Y:S02]  /*1850*/  IMAD.MOV.U32 R6, RZ, RZ, R25 ;  /* 0x000000ffff067224 */ /* 0x000fe400078e0019 */
[----:B------:R1:W3:Y:S01]  /*1860*/  LDC.64 R2, c[0x4][R23] ;  /* 0x0100000017027b82 */ /* 0x0002e20000000a00 */
[----:B------:R-:W-:Y:S02]  /*1870*/  IMAD.MOV.U32 R7, RZ, RZ, R24 ;  /* 0x000000ffff077224 */ /* 0x000fe400078e0018 */
[----:B0-----:R-:W-:Y:S02]  /*1880*/  IMAD.U32 R4, RZ, RZ, UR4 ;  /* 0x00000004ff047e24 */ /* 0x001fe4000f8e00ff */
[----:B------:R-:W-:Y:S01]  /*1890*/  IMAD.U32 R5, RZ, RZ, UR5 ;  /* 0x00000005ff057e24 */ /* 0x000fe2000f8e00ff */
[----:B--23--:R1:W-:Y:S06]  /*18a0*/  STL.64 [R1], R8 ;  /* 0x0000000801007387 */ /* 0x00c3ec0000100a00 */
[----:B------:R-:W-:-:S07]  /*18b0*/  LEPC R20, `(.L_x_29) ;  /* 0x000000001014794e */ /* 0x000fce0000000000 */
[----:B-1----:R-:W-:Y:S05]  /*18c0*/  CALL.ABS.NOINC R2 ;  /* 0x0000000002007343 */ /* 0x002fea0003c00000 */
.L_x_29:
        /* <DEDUP_REMOVED lines=13> */
.L_x_30:
        /* <DEDUP_REMOVED lines=13> */
.L_x_31:
        /* <DEDUP_REMOVED lines=13> */
.L_x_32:
[----:B------:R-:W-:-:S07]  /*1b40*/  IADD3 R22, PT, PT, R22, 0x4, RZ ;  /* 0x0000000416167810 */ /* 0x000fce0007ffe0ff */
.L_x_28:
[----:B------:R-:W-:-:S13]  /*1b50*/  ISETP.NE.AND P0, PT, R26, RZ, PT ;  /* 0x000000ff1a00720c */ /* 0x000fda0003f05270 */
[----:B------:R-:W-:Y:S05]  /*1b60*/  @!P0 EXIT ;  /* 0x000000000000894d */ /* 0x000fea0003800000 */
[----:B------:R-:W1:Y:S01]  /*1b70*/  LDC.64 R2, c[0x0][0x380] ;  /* 0x0000e000ff027b82 */ /* 0x000e620000000a00 */
[----:B------:R-:W-:Y:S02]  /*1b80*/  IMAD.MOV R26, RZ, RZ, -R26 ;  /* 0x000000ffff1a7224 */ /* 0x000fe400078e0a1a */
[----:B-1----:R-:W-:-:S07]  /*1b90*/  IMAD.WIDE.U32 R16, R22, 0x4, R2 ;  /* 0x0000000416107825 */ /* 0x002fce00078e0002 */
.L_x_34:
[----:B0-----:R-:W-:Y:S02]  /*1ba0*/  R2UR UR4, R18 ;  /* 0x00000000120472ca */ /* 0x001fe400000e0000 */
[----:B------:R-:W-:-:S13]  /*1bb0*/  R2UR UR5, R19 ;  /* 0x00000000130572ca */ /* 0x000fda00000e0000 */
[----:B------:R-:W2:Y:S01]  /*1bc0*/  LDG.E R23, desc[UR4][R16.64] ;  /* 0x0000000410177981 */ /* 0x000ea2000c1e1900 */
[----:B------:R-:W-:Y:S01]  /*1bd0*/  MOV R2, 0x0 ;  /* 0x0000000000027802 */ /* 0x000fe20000000f00 */
[----:B------:R-:W0:Y:S01]  /*1be0*/  LDCU.64 UR4, c[0x4][0x10] ;  /* 0x01000200ff0477ac */ /* 0x000e220008000a00 */
[----:B------:R-:W-:Y:S01]  /*1bf0*/  VIADD R26, R26, 0x1 ;  /* 0x000000011a1a7836 */ /* 0x000fe20000000000 */
[----:B------:R-:W-:Y:S01]  /*1c00*/  MOV R6, R25 ;  /* 0x0000001900067202 */ /* 0x000fe20000000f00 */
[----:B------:R-:W-:Y:S02]  /*1c10*/  IMAD.MOV.U32 R7, RZ, RZ, R24 ;  /* 0x000000ffff077224 */ /* 0x000fe400078e0018 */
[----:B------:R-:W1:Y:S01]  /*1c20*/  LDC.64 R2, c[0x4][R2] ;  /* 0x0100000002027b82 */ /* 0x000e620000000a00 */
[----:B------:R-:W-:Y:S01]  /*1c30*/  ISETP.NE.AND P0, PT, R26, RZ, PT ;  /* 0x000000ff1a00720c */ /* 0x000fe20003f05270 */
[----:B0-----:R-:W-:Y:S02]  /*1c40*/  IMAD.U32 R4, RZ, RZ, UR4 ;  /* 0x00000004ff047e24 */ /* 0x001fe4000f8e00ff */
[----:B------:R-:W-:Y:S01]  /*1c50*/  IMAD.U32 R5, RZ, RZ, UR5 ;  /* 0x00000005ff057e24 */ /* 0x000fe2000f8e00ff */
[----:B--2---:R0:W-:Y:S02]  /*1c60*/  STL.64 [R1], R22 ;  /* 0x0000001601007387 */ /* 0x0041e40000100a00 */
[----:B01----:R-:W-:-:S07]  /*1c70*/  P2R R23, PR, RZ, 0x1 ;  /* 0x00000001ff177803 */ /* 0x003fce0000000000 */
[----:B------:R-:W-:-:S07]  /*1c80*/  LEPC R20, `(.L_x_33) ;  /* 0x000000001014794e */ /* 0x000fce0000000000 */
[----:B------:R-:W-:Y:S05]  /*1c90*/  CALL.ABS.NOINC R2 ;  /* 0x0000000002007343 */ /* 0x000fea0003c00000 */
.L_x_33:
[----:B------:R-:W-:Y:S01]  /*1ca0*/  ISETP.NE.AND P6, PT, R23, RZ, PT ;  /* 0x000000ff1700720c */ /* 0x000fe20003fc5270 */
[----:B------:R-:W-:Y:S01]  /*1cb0*/  VIADD R22, R22, 0x1 ;  /* 0x0000000116167836 */ /* 0x000fe20000000000 */
[----:B------:R-:W-:-:S05]  /*1cc0*/  IADD3 R16, P0, PT, R16, 0x4, RZ ;  /* 0x0000000410107810 */ /* 0x000fca0007f1e0ff */
[----:B------:R-:W-:-:S06]  /*1cd0*/  IMAD.X R17, RZ, RZ, R17, P0 ;  /* 0x000000ffff117224 */ /* 0x000fcc00000e0611 */
[----:B------:R-:W-:Y:S05]  /*1ce0*/  @P6 BRA `(.L_x_34) ;  /* 0xfffffffc00ac6947 */ /* 0x000fea000383ffff */
[----:B------:R-:W-:Y:S05]  /*1cf0*/  EXIT ;  /* 0x000000000000794d */ /* 0x000fea0003800000 */
.L_x_35:
[----:B------:R-:W-:-:S00]  /*1d00*/  BRA `(.L_x_35) ;  /* 0xfffffffc00fc7947 */ /* 0x000fc0000383ffff */
[----:B------:R-:W-:-:S00]  /*1d10*/  NOP ;  /* 0x0000000000007918 */ /* 0x000fc00000000000 */
        /* <DEDUP_REMOVED lines=14> */
.L_x_36:


//--------------------- .nv.global.init           --------------------------
	.section	.nv.global.init,"aw",@progbits
.nv.global.init:
	.type		$str$1,@object
	.size		$str$1,($str - $str$1)
$str$1:
        /*0000*/ 	.byte	0x41, 0x5b, 0x25, 0x64, 0x5d, 0x20, 0x3d, 0x20, 0x25, 0x64, 0x0a, 0x00
	.type		$str,@object
	.size		$str,(.L_0 - $str)
$str:
        /*000c*/ 	.byte	0x74, 0x68, 0x72, 0x65, 0x61, 0x64, 0x49, 0x64, 0x78, 0x3a, 0x28, 0x25, 0x64, 0x2c, 0x20, 0x25
        /*001c*/ 	.byte	0x64, 0x2c, 0x20, 0x25, 0x64, 0x29, 0x20, 0x62, 0x6c, 0x6f, 0x63, 0x6b, 0x49, 0x64, 0x78, 0x3a
        /*002c*/ 	.byte	0x28, 0x25, 0x64, 0x2c, 0x20, 0x25, 0x64, 0x2c, 0x20, 0x25, 0x64, 0x29, 0x20, 0x62, 0x6c, 0x6f
        /*003c*/ 	.byte	0x63, 0x6b, 0x44, 0x69, 0x6d, 0x3a, 0x28, 0x25, 0x64, 0x2c, 0x20, 0x25, 0x64, 0x2c, 0x20, 0x25
        /*004c*/ 	.byte	0x64, 0x29, 0x20, 0x67, 0x72, 0x69, 0x64, 0x44, 0x69, 0x6d, 0x3a, 0x28, 0x25, 0x64, 0x2c, 0x20
        /*005c*/ 	.byte	0x25, 0x64, 0x2c, 0x20, 0x25, 0x64, 0x29, 0x0a, 0x00
.L_0:


//--------------------- .nv.shared.reserved.0     --------------------------
	.section	.nv.shared.reserved.0,"aw",@nobits
	.weak		__nv_reservedSMEM_offset_0_alias
	.size		__nv_reservedSMEM_offset_0_alias, 0, 64
	.other		__nv_reservedSMEM_offset_0_alias,@"STO_CUDA_RESERVED_SHARED STV_DEFAULT"
__nv_reservedSMEM_offset_0_alias:
	.zero		0
	.zero		64


//--------------------- .nv.constant0._Z10checkIndexPii --------------------------
	.section	.nv.constant0._Z10checkIndexPii,"a",@progbits
	.sectionflags	@""
	.align	4
.nv.constant0._Z10checkIndexPii:
	.zero		908


//--------------------- SYMBOLS --------------------------

	.type		.nv.reservedSmem.offset0,@object
	.size		.nv.reservedSmem.offset0,0x4
	.type		vprintf,@function
